//
// Generated by NVIDIA NVVM Compiler
//
// Compiler Build ID: CL-36424714
// Cuda compilation tools, release 13.0, V13.0.88
// Based on NVVM 20.0.0
//

.version 9.0
.target sm_100
.address_size 64

	// .globl	parallelLookup
.global .align 4 .u32 longestPrefix;
.global .align 4 .b8 lp[132];
.shared .align 4 .b8 shared_filter[48000];

.visible .entry parallelLookup(
	.param .u64 .ptr .align 1 parallelLookup_param_0
)
{
	.reg .pred 	%p<3>;
	.reg .b32 	%r<35>;
	.reg .b64 	%rd<7>;

	ld.param.u64 	%rd4, [parallelLookup_param_0];
	mov.u32 	%r5, %tid.x;
	setp.ne.s32 	%p1, %r5, 0;
	@%p1 bra 	$L__BB0_3;
	cvta.to.global.u64 	%rd5, %rd4;
	mov.u32 	%r8, shared_filter;
	add.s32 	%r33, %r8, 48;
	add.s64 	%rd6, %rd5, 48;
	mov.b32 	%r34, 0;
$L__BB0_2:
	ld.global.nc.u32 	%r9, [%rd6+-48];
	ld.global.nc.u32 	%r10, [%rd6+-44];
	ld.global.nc.u32 	%r11, [%rd6+-40];
	st.shared.u32 	[%r33+-48], %r9;
	st.shared.u32 	[%r33+-44], %r10;
	st.shared.u32 	[%r33+-40], %r11;
	ld.global.nc.u32 	%r12, [%rd6+-36];
	ld.global.nc.u32 	%r13, [%rd6+-32];
	ld.global.nc.u32 	%r14, [%rd6+-28];
	st.shared.u32 	[%r33+-36], %r12;
	st.shared.u32 	[%r33+-32], %r13;
	st.shared.u32 	[%r33+-28], %r14;
	ld.global.nc.u32 	%r15, [%rd6+-24];
	ld.global.nc.u32 	%r16, [%rd6+-20];
	ld.global.nc.u32 	%r17, [%rd6+-16];
	st.shared.u32 	[%r33+-24], %r15;
	st.shared.u32 	[%r33+-20], %r16;
	st.shared.u32 	[%r33+-16], %r17;
	ld.global.nc.u32 	%r18, [%rd6+-12];
	ld.global.nc.u32 	%r19, [%rd6+-8];
	ld.global.nc.u32 	%r20, [%rd6+-4];
	st.shared.u32 	[%r33+-12], %r18;
	st.shared.u32 	[%r33+-8], %r19;
	st.shared.u32 	[%r33+-4], %r20;
	ld.global.nc.u32 	%r21, [%rd6];
	ld.global.nc.u32 	%r22, [%rd6+4];
	ld.global.nc.u32 	%r23, [%rd6+8];
	st.shared.u32 	[%r33], %r21;
	st.shared.u32 	[%r33+4], %r22;
	st.shared.u32 	[%r33+8], %r23;
	ld.global.nc.u32 	%r24, [%rd6+12];
	ld.global.nc.u32 	%r25, [%rd6+16];
	ld.global.nc.u32 	%r26, [%rd6+20];
	st.shared.u32 	[%r33+12], %r24;
	st.shared.u32 	[%r33+16], %r25;
	st.shared.u32 	[%r33+20], %r26;
	ld.global.nc.u32 	%r27, [%rd6+24];
	ld.global.nc.u32 	%r28, [%rd6+28];
	ld.global.nc.u32 	%r29, [%rd6+32];
	st.shared.u32 	[%r33+24], %r27;
	st.shared.u32 	[%r33+28], %r28;
	st.shared.u32 	[%r33+32], %r29;
	ld.global.nc.u32 	%r30, [%rd6+36];
	ld.global.nc.u32 	%r31, [%rd6+40];
	ld.global.nc.u32 	%r32, [%rd6+44];
	st.shared.u32 	[%r33+36], %r30;
	st.shared.u32 	[%r33+40], %r31;
	st.shared.u32 	[%r33+44], %r32;
	add.s32 	%r34, %r34, 8;
	add.s64 	%rd6, %rd6, 96;
	add.s32 	%r33, %r33, 96;
	setp.ne.s32 	%p2, %r34, 4000;
	@%p2 bra 	$L__BB0_2;
$L__BB0_3:
	ret;

}
	// .globl	parallelLookup1
.visible .entry parallelLookup1(
	.param .u64 .ptr .align 1 parallelLookup1_param_0,
	.param .u64 .ptr .align 1 parallelLookup1_param_1,
	.param .u64 .ptr .align 1 parallelLookup1_param_2,
	.param .u64 .ptr .align 1 parallelLookup1_param_3,
	.param .u64 .ptr .align 1 parallelLookup1_param_4
)
{
	.reg .pred 	%p<36>;
	.reg .b16 	%rs<72>;
	.reg .b32 	%r<87>;
	.reg .b64 	%rd<30>;

	ld.param.u64 	%rd3, [parallelLookup1_param_0];
	ld.param.u64 	%rd4, [parallelLookup1_param_1];
	ld.param.u64 	%rd6, [parallelLookup1_param_2];
	ld.param.u64 	%rd5, [parallelLookup1_param_3];
	ld.param.u64 	%rd7, [parallelLookup1_param_4];
	cvta.to.global.u64 	%rd1, %rd7;
	cvta.to.global.u64 	%rd2, %rd6;
	mov.u32 	%r13, %tid.x;
	mov.u32 	%r14, %nctaid.x;
	mov.u32 	%r15, %ctaid.x;
	mad.lo.s32 	%r1, %r13, %r14, %r15;
	add.s32 	%r2, %r1, 1;
	setp.gt.u32 	%p1, %r1, 31;
	@%p1 bra 	$L__BB1_37;
	cvta.to.global.u64 	%rd8, %rd3;
	add.s32 	%r16, %r1, -24;
	setp.lt.u32 	%p2, %r16, -11;
	mul.wide.u32 	%rd9, %r2, 4;
	add.s64 	%rd10, %rd8, %rd9;
	ld.global.u32 	%r3, [%rd10];
	cvt.u16.u32 	%rs2, %r3;
	and.b16  	%rs3, %rs2, 255;
	mul.lo.s16 	%rs4, %rs3, 3;
	shr.u16 	%rs5, %rs4, 8;
	sub.s16 	%rs6, %rs2, %rs5;
	and.b16  	%rs7, %rs6, 254;
	shr.u16 	%rs8, %rs7, 1;
	add.s16 	%rs9, %rs8, %rs5;
	shr.u16 	%rs10, %rs9, 6;
	mul.lo.s16 	%rs11, %rs10, 127;
	sub.s16 	%rs1, %rs2, %rs11;
	@%p2 bra 	$L__BB1_14;
	mul.hi.s32 	%r17, %r3, 274877907;
	shr.u32 	%r18, %r17, 31;
	shr.s32 	%r19, %r17, 8;
	add.s32 	%r20, %r19, %r18;
	mul.lo.s32 	%r21, %r20, 4000;
	sub.s32 	%r22, %r3, %r21;
	abs.s32 	%r23, %r22;
	add.s64 	%rd12, %rd2, %rd9;
	ld.global.u32 	%r24, [%rd12];
	mul.hi.s32 	%r25, %r24, 274877907;
	shr.u32 	%r26, %r25, 31;
	shr.s32 	%r27, %r25, 8;
	add.s32 	%r28, %r27, %r26;
	mul.lo.s32 	%r29, %r28, 4000;
	sub.s32 	%r30, %r24, %r29;
	abs.s32 	%r31, %r30;
	xor.b32  	%r32, %r31, %r23;
	mov.u32 	%r33, shared_filter;
	mad.lo.s32 	%r34, %r23, 12, %r33;
	add.s32 	%r5, %r34, 4;
	ld.shared.u8 	%rs12, [%r34+4];
	and.b16  	%rs13, %rs1, 255;
	setp.eq.s16 	%p3, %rs12, %rs13;
	@%p3 bra 	$L__BB1_13;
	ld.shared.u8 	%rs14, [%r5+1];
	setp.eq.s16 	%p4, %rs14, %rs13;
	@%p4 bra 	$L__BB1_13;
	ld.shared.u8 	%rs16, [%r5+2];
	setp.eq.s16 	%p5, %rs16, %rs13;
	@%p5 bra 	$L__BB1_13;
	ld.shared.u8 	%rs18, [%r5+3];
	setp.eq.s16 	%p6, %rs18, %rs13;
	@%p6 bra 	$L__BB1_13;
	ld.shared.u8 	%rs20, [%r5+4];
	setp.eq.s16 	%p7, %rs20, %rs13;
	@%p7 bra 	$L__BB1_13;
	setp.lt.u32 	%p8, %r32, 4000;
	add.s32 	%r35, %r32, -4000;
	selp.b32 	%r36, %r32, %r35, %p8;
	mad.lo.s32 	%r38, %r36, 12, %r33;
	add.s32 	%r6, %r38, 4;
	ld.shared.u8 	%rs22, [%r38+4];
	setp.eq.s16 	%p9, %rs22, %rs13;
	@%p9 bra 	$L__BB1_13;
	ld.shared.u8 	%rs24, [%r6+1];
	setp.eq.s16 	%p10, %rs24, %rs13;
	@%p10 bra 	$L__BB1_13;
	ld.shared.u8 	%rs26, [%r6+2];
	setp.eq.s16 	%p11, %rs26, %rs13;
	@%p11 bra 	$L__BB1_13;
	ld.shared.u8 	%rs28, [%r6+3];
	setp.eq.s16 	%p12, %rs28, %rs13;
	@%p12 bra 	$L__BB1_13;
	ld.shared.u8 	%rs30, [%r6+4];
	setp.eq.s16 	%p13, %rs30, %rs13;
	@%p13 bra 	$L__BB1_13;
	add.s64 	%rd14, %rd1, %rd9;
	mov.b32 	%r39, -1;
	st.global.u32 	[%rd14], %r39;
	bra.uni 	$L__BB1_37;
$L__BB1_13:
	add.s64 	%rd16, %rd1, %rd9;
	st.global.u32 	[%rd16], %r2;
	bra.uni 	$L__BB1_37;
$L__BB1_14:
	mul.hi.s32 	%r40, %r3, 274877907;
	shr.u32 	%r41, %r40, 31;
	shr.s32 	%r42, %r40, 8;
	add.s32 	%r43, %r42, %r41;
	mul.lo.s32 	%r44, %r43, 4000;
	sub.s32 	%r45, %r3, %r44;
	abs.s32 	%r46, %r45;
	add.s64 	%rd18, %rd2, %rd9;
	ld.global.u32 	%r47, [%rd18];
	mul.hi.s32 	%r48, %r47, 274877907;
	shr.u32 	%r49, %r48, 31;
	shr.s32 	%r50, %r48, 8;
	add.s32 	%r51, %r50, %r49;
	mul.lo.s32 	%r52, %r51, 4000;
	sub.s32 	%r53, %r47, %r52;
	abs.s32 	%r54, %r53;
	xor.b32  	%r55, %r54, %r46;
	mov.u32 	%r56, shared_filter;
	mad.lo.s32 	%r57, %r46, 12, %r56;
	add.s32 	%r8, %r57, 4;
	ld.shared.u8 	%rs32, [%r57+4];
	and.b16  	%rs33, %rs1, 255;
	setp.eq.s16 	%p14, %rs32, %rs33;
	@%p14 bra 	$L__BB1_25;
	ld.shared.u8 	%rs34, [%r8+1];
	setp.eq.s16 	%p15, %rs34, %rs33;
	@%p15 bra 	$L__BB1_25;
	ld.shared.u8 	%rs36, [%r8+2];
	setp.eq.s16 	%p16, %rs36, %rs33;
	@%p16 bra 	$L__BB1_25;
	ld.shared.u8 	%rs38, [%r8+3];
	setp.eq.s16 	%p17, %rs38, %rs33;
	@%p17 bra 	$L__BB1_25;
	ld.shared.u8 	%rs40, [%r8+4];
	setp.eq.s16 	%p18, %rs40, %rs33;
	@%p18 bra 	$L__BB1_25;
	setp.lt.u32 	%p19, %r55, 4000;
	add.s32 	%r58, %r55, -4000;
	selp.b32 	%r59, %r55, %r58, %p19;
	mad.lo.s32 	%r61, %r59, 12, %r56;
	add.s32 	%r9, %r61, 4;
	ld.shared.u8 	%rs42, [%r61+4];
	setp.eq.s16 	%p20, %rs42, %rs33;
	@%p20 bra 	$L__BB1_25;
	ld.shared.u8 	%rs44, [%r9+1];
	setp.eq.s16 	%p21, %rs44, %rs33;
	@%p21 bra 	$L__BB1_25;
	ld.shared.u8 	%rs46, [%r9+2];
	setp.eq.s16 	%p22, %rs46, %rs33;
	@%p22 bra 	$L__BB1_25;
	ld.shared.u8 	%rs48, [%r9+3];
	setp.eq.s16 	%p23, %rs48, %rs33;
	@%p23 bra 	$L__BB1_25;
	ld.shared.u8 	%rs50, [%r9+4];
	setp.eq.s16 	%p24, %rs50, %rs33;
	@%p24 bra 	$L__BB1_25;
	add.s64 	%rd20, %rd1, %rd9;
	mov.b32 	%r62, -1;
	st.global.u32 	[%rd20], %r62;
	bra.uni 	$L__BB1_37;
$L__BB1_25:
	cvta.to.global.u64 	%rd21, %rd4;
	add.s64 	%rd23, %rd21, %rd9;
	ld.global.u32 	%r63, [%rd23];
	mul.hi.s32 	%r64, %r63, 274877907;
	shr.u32 	%r65, %r64, 31;
	shr.s32 	%r66, %r64, 8;
	add.s32 	%r67, %r66, %r65;
	mul.lo.s32 	%r68, %r67, 4000;
	sub.s32 	%r69, %r63, %r68;
	abs.s32 	%r70, %r69;
	cvta.to.global.u64 	%rd24, %rd5;
	add.s64 	%rd25, %rd24, %rd9;
	ld.global.u32 	%r71, [%rd25];
	mul.hi.s32 	%r72, %r71, 274877907;
	shr.u32 	%r73, %r72, 31;
	shr.s32 	%r74, %r72, 8;
	add.s32 	%r75, %r74, %r73;
	mul.lo.s32 	%r76, %r75, 4000;
	sub.s32 	%r77, %r71, %r76;
	abs.s32 	%r78, %r77;
	xor.b32  	%r79, %r78, %r70;
	mad.lo.s32 	%r81, %r70, 12, %r56;
	add.s32 	%r11, %r81, 4;
	ld.shared.u8 	%rs52, [%r81+4];
	setp.eq.s16 	%p25, %rs52, %rs33;
	@%p25 bra 	$L__BB1_36;
	ld.shared.u8 	%rs54, [%r11+1];
	setp.eq.s16 	%p26, %rs54, %rs33;
	@%p26 bra 	$L__BB1_36;
	ld.shared.u8 	%rs56, [%r11+2];
	setp.eq.s16 	%p27, %rs56, %rs33;
	@%p27 bra 	$L__BB1_36;
	ld.shared.u8 	%rs58, [%r11+3];
	setp.eq.s16 	%p28, %rs58, %rs33;
	@%p28 bra 	$L__BB1_36;
	ld.shared.u8 	%rs60, [%r11+4];
	setp.eq.s16 	%p29, %rs60, %rs33;
	@%p29 bra 	$L__BB1_36;
	setp.lt.u32 	%p30, %r79, 4000;
	add.s32 	%r82, %r79, -4000;
	selp.b32 	%r83, %r79, %r82, %p30;
	mad.lo.s32 	%r85, %r83, 12, %r56;
	add.s32 	%r12, %r85, 4;
	ld.shared.u8 	%rs62, [%r85+4];
	setp.eq.s16 	%p31, %rs62, %rs33;
	@%p31 bra 	$L__BB1_36;
	ld.shared.u8 	%rs64, [%r12+1];
	setp.eq.s16 	%p32, %rs64, %rs33;
	@%p32 bra 	$L__BB1_36;
	ld.shared.u8 	%rs66, [%r12+2];
	setp.eq.s16 	%p33, %rs66, %rs33;
	@%p33 bra 	$L__BB1_36;
	ld.shared.u8 	%rs68, [%r12+3];
	setp.eq.s16 	%p34, %rs68, %rs33;
	@%p34 bra 	$L__BB1_36;
	ld.shared.u8 	%rs70, [%r12+4];
	setp.eq.s16 	%p35, %rs70, %rs33;
	@%p35 bra 	$L__BB1_36;
	add.s64 	%rd27, %rd1, %rd9;
	mov.b32 	%r86, -1;
	st.global.u32 	[%rd27], %r86;
	bra.uni 	$L__BB1_37;
$L__BB1_36:
	add.s64 	%rd29, %rd1, %rd9;
	st.global.u32 	[%rd29], %r2;
$L__BB1_37:
	ret;

}


// ===== COMPILED SASS (sm_100) =====

	.target	sm_100

	.elftype	@"ET_EXEC"


//--------------------- .note.nv.tkinfo           --------------------------
	.section	.note.nv.tkinfo,"",@"SHT_NOTE"
	.sectionflags	@"SHF_NOTE_NV_TKINFO"
	.tkinfo
        /*0018*/ 	.word	0x00000002
        /*0030*/ 	.string	""
        /*0030*/ 	.string	"ptxas"
        /*0030*/ 	.string	"Cuda compilation tools, release 13.0, V13.0.88"
        /*0030*/ 	.string	"Build cuda_13.0.r13.0/compiler.36424714_0"
        /*0030*/ 	.string	"-arch sm_100 -m 64 "



//--------------------- .note.nv.cuinfo           --------------------------
	.section	.note.nv.cuinfo,"",@"SHT_NOTE"
	.sectionflags	@"SHF_NOTE_NV_CUINFO"
        /*0018*/ 	.short	0x0002
        /*001a*/ 	.short	0x0064
        /*001c*/ 	.short	0x0082
	.zero		2


//--------------------- .nv.info                  --------------------------
	.section	.nv.info,"",@"SHT_CUDA_INFO"
	.align	4


	//----- nvinfo : EIATTR_REGCOUNT
	.align		4
        /*0000*/ 	.byte	0x04, 0x2f
        /*0002*/ 	.short	(.L_3 - .L_2)
	.align		4
.L_2:
        /*0004*/ 	.word	index@(parallelLookup)
        /*0008*/ 	.word	0x0000001e


	//----- nvinfo : EIATTR_FRAME_SIZE
	.align		4
.L_3:
        /*000c*/ 	.byte	0x04, 0x11
        /*000e*/ 	.short	(.L_5 - .L_4)
	.align		4
.L_4:
        /*0010*/ 	.word	index@(parallelLookup)
        /*0014*/ 	.word	0x00000000


	//----- nvinfo : EIATTR_REGCOUNT
	.align		4
.L_5:
        /*0018*/ 	.byte	0x04, 0x2f
        /*001a*/ 	.short	(.L_7 - .L_6)
	.align		4
.L_6:
        /*001c*/ 	.word	index@(parallelLookup1)
        /*0020*/ 	.word	0x0000000d


	//----- nvinfo : EIATTR_FRAME_SIZE
	.align		4
.L_7:
        /*0024*/ 	.byte	0x04, 0x11
        /*0026*/ 	.short	(.L_9 - .L_8)
	.align		4
.L_8:
        /*0028*/ 	.word	index@(parallelLookup1)
        /*002c*/ 	.word	0x00000000


	//----- nvinfo : EIATTR_MIN_STACK_SIZE
	.align		4
.L_9:
        /*0030*/ 	.byte	0x04, 0x12
        /*0032*/ 	.short	(.L_11 - .L_10)
	.align		4
.L_10:
        /*0034*/ 	.word	index@(parallelLookup1)
        /*0038*/ 	.word	0x00000000


	//----- nvinfo : EIATTR_MIN_STACK_SIZE
	.align		4
.L_11:
        /*003c*/ 	.byte	0x04, 0x12
        /*003e*/ 	.short	(.L_13 - .L_12)
	.align		4
.L_12:
        /*0040*/ 	.word	index@(parallelLookup)
        /*0044*/ 	.word	0x00000000
.L_13:


//--------------------- .nv.compat                --------------------------
	.section	.nv.compat,"",@"SHT_CUDA_COMPAT_INFO"
	.align	4
        /*0000*/ 	.byte	0x02, 0x09, 0x00, 0x00, 0x02, 0x02, 0x01, 0x00, 0x02, 0x05, 0x05, 0x00, 0x03, 0x07, 0x01, 0x01
        /*0010*/ 	.byte	0x02, 0x03, 0x00, 0x00, 0x02, 0x06, 0x01, 0x00, 0x04, 0x0b, 0x08, 0x00, 0x09, 0x00, 0x00, 0x00
        /*0020*/ 	.byte	0x00, 0x00, 0x00, 0x00


//--------------------- .nv.info.parallelLookup1  --------------------------
	.section	.nv.info.parallelLookup1,"",@"SHT_CUDA_INFO"
	.sectionflags	@""
	.align	4


	//----- nvinfo : EIATTR_CUDA_API_VERSION
	.align		4
        /*0000*/ 	.byte	0x04, 0x37
        /*0002*/ 	.short	(.L_15 - .L_14)
.L_14:
        /*0004*/ 	.word	0x00000082


	//----- nvinfo : EIATTR_KPARAM_INFO
	.align		4
.L_15:
        /*0008*/ 	.byte	0x04, 0x17
        /*000a*/ 	.short	(.L_17 - .L_16)
.L_16:
        /*000c*/ 	.word	0x00000000
        /*0010*/ 	.short	0x0004
        /*0012*/ 	.short	0x0020
        /*0014*/ 	.byte	0x00, 0xf5, 0x21, 0x00


	//----- nvinfo : EIATTR_KPARAM_INFO
	.align		4
.L_17:
        /*0018*/ 	.byte	0x04, 0x17
        /*001a*/ 	.short	(.L_19 - .L_18)
.L_18:
        /*001c*/ 	.word	0x00000000
        /*0020*/ 	.short	0x0003
        /*0022*/ 	.short	0x0018
        /*0024*/ 	.byte	0x00, 0xf5, 0x21, 0x00


	//----- nvinfo : EIATTR_KPARAM_INFO
	.align		4
.L_19:
        /*0028*/ 	.byte	0x04, 0x17
        /*002a*/ 	.short	(.L_21 - .L_20)
.L_20:
        /*002c*/ 	.word	0x00000000
        /*0030*/ 	.short	0x0002
        /*0032*/ 	.short	0x0010
        /*0034*/ 	.byte	0x00, 0xf5, 0x21, 0x00


	//----- nvinfo : EIATTR_KPARAM_INFO
	.align		4
.L_21:
        /*0038*/ 	.byte	0x04, 0x17
        /*003a*/ 	.short	(.L_23 - .L_22)
.L_22:
        /*003c*/ 	.word	0x00000000
        /*0040*/ 	.short	0x0001
        /*0042*/ 	.short	0x0008
        /*0044*/ 	.byte	0x00, 0xf5, 0x21, 0x00


	//----- nvinfo : EIATTR_KPARAM_INFO
	.align		4
.L_23:
        /*0048*/ 	.byte	0x04, 0x17
        /*004a*/ 	.short	(.L_25 - .L_24)
.L_24:
        /*004c*/ 	.word	0x00000000
        /*0050*/ 	.short	0x0000
        /*0052*/ 	.short	0x0000
        /*0054*/ 	.byte	0x00, 0xf5, 0x21, 0x00


	//----- nvinfo : EIATTR_SPARSE_MMA_MASK
	.align		4
.L_25:
        /*0058*/ 	.byte	0x03, 0x50
        /*005a*/ 	.short	0x0000


	//----- nvinfo : EIATTR_MAXREG_COUNT
	.align		4
        /*005c*/ 	.byte	0x03, 0x1b
        /*005e*/ 	.short	0x00ff


	//----- nvinfo : EIATTR_MERCURY_ISA_VERSION
	.align		4
        /*0060*/ 	.byte	0x03, 0x5f
        /*0062*/ 	.short	0x0101


	//----- nvinfo : EIATTR_VRC_CTA_INIT_COUNT
	.align		4
        /*0064*/ 	.byte	0x02, 0x4a
	.zero		1
	.zero		1


	//----- nvinfo : EIATTR_EXIT_INSTR_OFFSETS
	.align		4
        /*0068*/ 	.byte	0x04, 0x1c
        /*006a*/ 	.short	(.L_27 - .L_26)


	//   ....[0]....
.L_26:
        /*006c*/ 	.word	0x00000060


	//   ....[1]....
        /*0070*/ 	.word	0x00000550


	//   ....[2]....
        /*0074*/ 	.word	0x000005a0


	//   ....[3]....
        /*0078*/ 	.word	0x00000930


	//   ....[4]....
        /*007c*/ 	.word	0x00000cc0


	//   ....[5]....
        /*0080*/ 	.word	0x00000d10


	//----- nvinfo : EIATTR_CRS_STACK_SIZE
	.align		4
.L_27:
        /*0084*/ 	.byte	0x04, 0x1e
        /*0086*/ 	.short	(.L_29 - .L_28)
.L_28:
        /*0088*/ 	.word	0x00000000


	//----- nvinfo : EIATTR_CBANK_PARAM_SIZE
	.align		4
.L_29:
        /*008c*/ 	.byte	0x03, 0x19
        /*008e*/ 	.short	0x0028


	//----- nvinfo : EIATTR_PARAM_CBANK
	.align		4
        /*0090*/ 	.byte	0x04, 0x0a
        /*0092*/ 	.short	(.L_31 - .L_30)
	.align		4
.L_30:
        /*0094*/ 	.word	index@(.nv.constant0.parallelLookup1)
        /*0098*/ 	.short	0x0380
        /*009a*/ 	.short	0x0028


	//----- nvinfo : EIATTR_SW_WAR
	.align		4
.L_31:
        /*009c*/ 	.byte	0x04, 0x36
        /*009e*/ 	.short	(.L_33 - .L_32)
.L_32:
        /*00a0*/ 	.word	0x00000008
.L_33:


//--------------------- .nv.info.parallelLookup   --------------------------
	.section	.nv.info.parallelLookup,"",@"SHT_CUDA_INFO"
	.sectionflags	@""
	.align	4


	//----- nvinfo : EIATTR_CUDA_API_VERSION
	.align		4
        /*0000*/ 	.byte	0x04, 0x37
        /*0002*/ 	.short	(.L_35 - .L_34)
.L_34:
        /*0004*/ 	.word	0x00000082


	//----- nvinfo : EIATTR_KPARAM_INFO
	.align		4
.L_35:
        /*0008*/ 	.byte	0x04, 0x17
        /*000a*/ 	.short	(.L_37 - .L_36)
.L_36:
        /*000c*/ 	.word	0x00000000
        /*0010*/ 	.short	0x0000
        /*0012*/ 	.short	0x0000
        /*0014*/ 	.byte	0x00, 0xf5, 0x21, 0x00


	//----- nvinfo : EIATTR_SPARSE_MMA_MASK
	.align		4
.L_37:
        /*0018*/ 	.byte	0x03, 0x50
        /*001a*/ 	.short	0x0000


	//----- nvinfo : EIATTR_MAXREG_COUNT
	.align		4
        /*001c*/ 	.byte	0x03, 0x1b
        /*001e*/ 	.short	0x00ff


	//----- nvinfo : EIATTR_MERCURY_ISA_VERSION
	.align		4
        /*0020*/ 	.byte	0x03, 0x5f
        /*0022*/ 	.short	0x0101


	//----- nvinfo : EIATTR_VRC_CTA_INIT_COUNT
	.align		4
        /*0024*/ 	.byte	0x02, 0x4a
	.zero		1
	.zero		1


	//----- nvinfo : EIATTR_EXIT_INSTR_OFFSETS
	.align		4
        /*0028*/ 	.byte	0x04, 0x1c
        /*002a*/ 	.short	(.L_39 - .L_38)


	//   ....[0]....
.L_38:
        /*002c*/ 	.word	0x00000030


	//   ....[1]....
        /*0030*/ 	.word	0x00000340


	//----- nvinfo : EIATTR_CBANK_PARAM_SIZE
	.align		4
.L_39:
        /*0034*/ 	.byte	0x03, 0x19
        /*0036*/ 	.short	0x0008


	//----- nvinfo : EIATTR_PARAM_CBANK
	.align		4
        /*0038*/ 	.byte	0x04, 0x0a
        /*003a*/ 	.short	(.L_41 - .L_40)
	.align		4
.L_40:
        /*003c*/ 	.word	index@(.nv.constant0.parallelLookup)
        /*0040*/ 	.short	0x0380
        /*0042*/ 	.short	0x0008


	//----- nvinfo : EIATTR_SW_WAR
	.align		4
.L_41:
        /*0044*/ 	.byte	0x04, 0x36
        /*0046*/ 	.short	(.L_43 - .L_42)
.L_42:
        /*0048*/ 	.word	0x00000008
.L_43:


//--------------------- .nv.callgraph             --------------------------
	.section	.nv.callgraph,"",@"SHT_CUDA_CALLGRAPH"
	.align	4
	.sectionentsize	8
	.align		4
        /*0000*/ 	.word	0x00000000
	.align		4
        /*0004*/ 	.word	0xffffffff
	.align		4
        /*0008*/ 	.word	0x00000000
	.align		4
        /*000c*/ 	.word	0xfffffffe
	.align		4
        /*0010*/ 	.word	0x00000000
	.align		4
        /*0014*/ 	.word	0xfffffffd
	.align		4
        /*0018*/ 	.word	0x00000000
	.align		4
        /*001c*/ 	.word	0xfffffffc


//--------------------- .nv.constant4             --------------------------
	.section	.nv.constant4,"a",@progbits
	.align	8
	.align		8
.nv.constant4:
        /*0000*/ 	.dword	longestPrefix
	.align		8
        /*0008*/ 	.dword	lp


//--------------------- .text.parallelLookup1     --------------------------
	.section	.text.parallelLookup1,"ax",@progbits
	.align	128
        .global         parallelLookup1
        .type           parallelLookup1,@function
        .size           parallelLookup1,(.L_x_10 - parallelLookup1)
        .other          parallelLookup1,@"STO_CUDA_ENTRY STV_DEFAULT"
parallelLookup1:
.text.parallelLookup1:
[----:B------:R-:W-:Y:S01]  /*0000*/  LDC R1, c[0x0][0x37c] ;  /* 0x0000df00ff017b82 */ /* 0x000fe20000000800 */
[----:B------:R-:W0:Y:S01]  /*0010*/  S2R R4, SR_TID.X ;  /* 0x0000000000047919 */ /* 0x000e220000002100 */
[----:B------:R-:W0:Y:S01]  /*0020*/  LDCU UR4, c[0x0][0x370] ;  /* 0x00006e00ff0477ac */ /* 0x000e220008000800 */
[----:B------:R-:W0:Y:S02]  /*0030*/  S2R R3, SR_CTAID.X ;  /* 0x0000000000037919 */ /* 0x000e240000002500 */
[----:B0-----:R-:W-:-:S05]  /*0040*/  IMAD R4, R4, UR4, R3 ;  /* 0x0000000404047c24 */ /* 0x001fca000f8e0203 */
[----:B------:R-:W-:-:S13]  /*0050*/  ISETP.GT.U32.AND P0, PT, R4, 0x1f, PT ;  /* 0x0000001f0400780c */ /* 0x000fda0003f04070 */
[----:B------:R-:W-:Y:S05]  /*0060*/  @P0 EXIT ;  /* 0x000000000000094d */ /* 0x000fea0003800000 */
[----:B------:R-:W0:Y:S01]  /*0070*/  LDC.64 R2, c[0x0][0x380] ;  /* 0x0000e000ff027b82 */ /* 0x000e220000000a00 */
[----:B------:R-:W1:Y:S01]  /*0080*/  LDCU.64 UR4, c[0x0][0x358] ;  /* 0x00006b00ff0477ac */ /* 0x000e620008000a00 */
[----:B------:R-:W-:-:S04]  /*0090*/  VIADD R0, R4, 0x1 ;  /* 0x0000000104007836 */ /* 0x000fc80000000000 */
[----:B0-----:R-:W-:-:S06]  /*00a0*/  IMAD.WIDE.U32 R2, R0, 0x4, R2 ;  /* 0x0000000400027825 */ /* 0x001fcc00078e0002 */
[----:B-1----:R-:W2:Y:S01]  /*00b0*/  LDG.E R3, desc[UR4][R2.64] ;  /* 0x0000000402037981 */ /* 0x002ea2000c1e1900 */
[----:B------:R-:W-:-:S05]  /*00c0*/  VIADD R4, R4, 0xffffffe8 ;  /* 0xffffffe804047836 */ /* 0x000fca0000000000 */
[----:B------:R-:W-:Y:S02]  /*00d0*/  ISETP.GE.U32.AND P0, PT, R4, -0xb, PT ;  /* 0xfffffff50400780c */ /* 0x000fe40003f06070 */
[----:B--2---:R-:W-:-:S05]  /*00e0*/  LOP3.LUT R5, R3, 0xff, RZ, 0xc0, !PT ;  /* 0x000000ff03057812 */ /* 0x004fca00078ec0ff */
[----:B------:R-:W-:-:S05]  /*00f0*/  IMAD R5, R5, 0x3, RZ ;  /* 0x0000000305057824 */ /* 0x000fca00078e02ff */
[----:B------:R-:W-:-:S05]  /*0100*/  SHF.R.U32.HI R5, RZ, 0x8, R5 ;  /* 0x00000008ff057819 */ /* 0x000fca0000011605 */
[----:B------:R-:W-:-:S05]  /*0110*/  IMAD.MOV R6, RZ, RZ, -R5 ;  /* 0x000000ffff067224 */ /* 0x000fca00078e0a05 */
[----:B------:R-:W-:-:S05]  /*0120*/  PRMT R6, R6, 0x7710, RZ ;  /* 0x0000771006067816 */ /* 0x000fca00000000ff */
[----:B------:R-:W-:-:S05]  /*0130*/  IMAD.IADD R6, R3, 0x1, R6 ;  /* 0x0000000103067824 */ /* 0x000fca00078e0206 */
[----:B------:R-:W-:-:S04]  /*0140*/  LOP3.LUT R6, R6, 0xfe, RZ, 0xc0, !PT ;  /* 0x000000fe06067812 */ /* 0x000fc800078ec0ff */
[----:B------:R-:W-:-:S04]  /*0150*/  LEA.HI R6, R6, R5, RZ, 0x1f ;  /* 0x0000000506067211 */ /* 0x000fc800078ff8ff */
[----:B------:R-:W-:-:S04]  /*0160*/  SHF.R.U32.HI R6, RZ, 0x6, R6 ;  /* 0x00000006ff067819 */ /* 0x000fc80000011606 */
[----:B------:R-:W-:-:S05]  /*0170*/  PRMT R2, R6, 0x9910, RZ ;  /* 0x0000991006027816 */ /* 0x000fca00000000ff */
[----:B------:R-:W-:-:S04]  /*0180*/  IMAD R2, R2, 0x7f, RZ ;  /* 0x0000007f02027824 */ /* 0x000fc800078e02ff */
[----:B------:R-:W-:-:S05]  /*0190*/  IMAD.MOV R2, RZ, RZ, -R2 ;  /* 0x000000ffff027224 */ /* 0x000fca00078e0a02 */
[----:B------:R-:W-:-:S05]  /*01a0*/  PRMT R2, R2, 0x7710, RZ ;  /* 0x0000771002027816 */ /* 0x000fca00000000ff */
[----:B------:R-:W-:Y:S01]  /*01b0*/  IMAD.IADD R2, R3, 0x1, R2 ;  /* 0x0000000103027824 */ /* 0x000fe200078e0202 */
[----:B------:R-:W-:Y:S06]  /*01c0*/  @!P0 BRA `(.L_x_0) ;  /* 0x0000000000f88947 */ /* 0x000fec0003800000 */
[----:B------:R-:W0:Y:S02]  /*01d0*/  LDC.64 R4, c[0x0][0x390] ;  /* 0x0000e400ff047b82 */ /* 0x000e240000000a00 */
[----:B0-----:R-:W-:-:S06]  /*01e0*/  IMAD.WIDE.U32 R4, R0, 0x4, R4 ;  /* 0x0000000400047825 */ /* 0x001fcc00078e0004 */
[----:B------:R0:W2:Y:S01]  /*01f0*/  LDG.E R4, desc[UR4][R4.64] ;  /* 0x0000000404047981 */ /* 0x0000a2000c1e1900 */
[----:B------:R-:W-:Y:S01]  /*0200*/  IMAD.HI R6, R3, 0x10624dd3, RZ ;  /* 0x10624dd303067827 */ /* 0x000fe200078e02ff */
[----:B------:R-:W-:Y:S01]  /*0210*/  BSSY.RECONVERGENT B0, `(.L_x_1) ;  /* 0x0000035000007945 */ /* 0x000fe20003800200 */
[----:B------:R-:W1:Y:S03]  /*0220*/  S2R R8, SR_CgaCtaId ;  /* 0x0000000000087919 */ /* 0x000e660000008800 */
[----:B------:R-:W-:-:S04]  /*0230*/  SHF.R.U32.HI R7, RZ, 0x1f, R6 ;  /* 0x0000001fff077819 */ /* 0x000fc80000011606 */
[----:B------:R-:W-:-:S05]  /*0240*/  LEA.HI.SX32 R6, R6, R7, 0x18 ;  /* 0x0000000706067211 */ /* 0x000fca00078fc2ff */
[----:B------:R-:W-:Y:S01]  /*0250*/  IMAD R6, R6, -0xfa0, R3 ;  /* 0xfffff06006067824 */ /* 0x000fe200078e0203 */
[----:B------:R-:W-:-:S04]  /*0260*/  MOV R3, 0x400 ;  /* 0x0000040000037802 */ /* 0x000fc80000000f00 */
[----:B------:R-:W-:Y:S02]  /*0270*/  IABS R10, R6 ;  /* 0x00000006000a7213 */ /* 0x000fe40000000000 */
[----:B-1----:R-:W-:-:S05]  /*0280*/  LEA R7, R8, R3, 0x18 ;  /* 0x0000000308077211 */ /* 0x002fca00078ec0ff */
[----:B------:R-:W-:-:S05]  /*0290*/  IMAD R8, R10, 0xc, R7 ;  /* 0x0000000c0a087824 */ /* 0x000fca00078e0207 */
[----:B0-----:R-:W0:Y:S01]  /*02a0*/  LDS.U8 R5, [R8+0x4] ;  /* 0x0000040008057984 */ /* 0x001e220000000000 */
[----:B--2---:R-:W-:-:S05]  /*02b0*/  IMAD.HI R3, R4, 0x10624dd3, RZ ;  /* 0x10624dd304037827 */ /* 0x004fca00078e02ff */
[----:B------:R-:W-:-:S04]  /*02c0*/  SHF.R.U32.HI R6, RZ, 0x1f, R3 ;  /* 0x0000001fff067819 */ /* 0x000fc80000011603 */
[----:B------:R-:W-:-:S05]  /*02d0*/  LEA.HI.SX32 R3, R3, R6, 0x18 ;  /* 0x0000000603037211 */ /* 0x000fca00078fc2ff */
[----:B------:R-:W-:Y:S01]  /*02e0*/  IMAD R3, R3, -0xfa0, R4 ;  /* 0xfffff06003037824 */ /* 0x000fe200078e0204 */
[----:B------:R-:W-:-:S04]  /*02f0*/  LOP3.LUT R4, R2, 0xff, RZ, 0xc0, !PT ;  /* 0x000000ff02047812 */ /* 0x000fc800078ec0ff */
[----:B0-----:R-:W-:Y:S02]  /*0300*/  ISETP.NE.AND P0, PT, R5, R4, PT ;  /* 0x000000040500720c */ /* 0x001fe40003f05270 */
[----:B------:R-:W-:-:S04]  /*0310*/  IABS R3, R3 ;  /* 0x0000000300037213 */ /* 0x000fc80000000000 */
[----:B------:R-:W-:-:S07]  /*0320*/  LOP3.LUT R2, R3, R10, RZ, 0x3c, !PT ;  /* 0x0000000a03027212 */ /* 0x000fce00078e3cff */
[----:B------:R-:W-:Y:S05]  /*0330*/  @!P0 BRA `(.L_x_2) ;  /* 0x0000000000888947 */ /* 0x000fea0003800000 */
[----:B------:R-:W0:Y:S02]  /*0340*/  LDS.U8 R3, [R8+0x5] ;  /* 0x0000050008037984 */ /* 0x000e240000000000 */
[----:B0-----:R-:W-:-:S13]  /*0350*/  ISETP.NE.AND P0, PT, R3, R4, PT ;  /* 0x000000040300720c */ /* 0x001fda0003f05270 */
        /* <DEDUP_REMOVED lines=10> */
[----:B------:R-:W-:-:S13]  /*0400*/  ISETP.GE.U32.AND P0, PT, R2, 0xfa0, PT ;  /* 0x00000fa00200780c */ /* 0x000fda0003f06070 */
[----:B------:R-:W-:-:S04]  /*0410*/  @P0 VIADD R2, R2, 0xfffff060 ;  /* 0xfffff06002020836 */ /* 0x000fc80000000000 */
[----:B------:R-:W-:-:S05]  /*0420*/  IMAD R7, R2, 0xc, R7 ;  /* 0x0000000c02077824 */ /* 0x000fca00078e0207 */
        /* <DEDUP_REMOVED lines=14> */
[----:B------:R-:W0:Y:S01]  /*0510*/  @P0 LDC.64 R2, c[0x0][0x3a0] ;  /* 0x0000e800ff020b82 */ /* 0x000e220000000a00 */
[----:B------:R-:W-:Y:S02]  /*0520*/  @P0 IMAD.MOV.U32 R5, RZ, RZ, -0x1 ;  /* 0xffffffffff050424 */ /* 0x000fe400078e00ff */
[----:B0-----:R-:W-:-:S05]  /*0530*/  @P0 IMAD.WIDE.U32 R2, R0, 0x4, R2 ;  /* 0x0000000400020825 */ /* 0x001fca00078e0002 */
[----:B------:R0:W-:Y:S01]  /*0540*/  @P0 STG.E desc[UR4][R2.64], R5 ;  /* 0x0000000502000986 */ /* 0x0001e2000c101904 */
[----:B------:R-:W-:Y:S05]  /*0550*/  @P0 EXIT ;  /* 0x000000000000094d */ /* 0x000fea0003800000 */
.L_x_2:
[----:B------:R-:W-:Y:S05]  /*0560*/  BSYNC.RECONVERGENT B0 ;  /* 0x0000000000007941 */ /* 0x000fea0003800200 */
.L_x_1:
[----:B0-----:R-:W0:Y:S02]  /*0570*/  LDC.64 R2, c[0x0][0x3a0] ;  /* 0x0000e800ff027b82 */ /* 0x001e240000000a00 */
[----:B0-----:R-:W-:-:S05]  /*0580*/  IMAD.WIDE.U32 R2, R0, 0x4, R2 ;  /* 0x0000000400027825 */ /* 0x001fca00078e0002 */
[----:B------:R-:W-:Y:S01]  /*0590*/  STG.E desc[UR4][R2.64], R0 ;  /* 0x0000000002007986 */ /* 0x000fe2000c101904 */
[----:B------:R-:W-:Y:S05]  /*05a0*/  EXIT ;  /* 0x000000000000794d */ /* 0x000fea0003800000 */
.L_x_0:
[----:B------:R-:W0:Y:S02]  /*05b0*/  LDC.64 R4, c[0x0][0x390] ;  /* 0x0000e400ff047b82 */ /* 0x000e240000000a00 */
[----:B0-----:R-:W-:-:S06]  /*05c0*/  IMAD.WIDE.U32 R4, R0, 0x4, R4 ;  /* 0x0000000400047825 */ /* 0x001fcc00078e0004 */
[----:B------:R-:W2:Y:S01]  /*05d0*/  LDG.E R4, desc[UR4][R4.64] ;  /* 0x0000000404047981 */ /* 0x000ea2000c1e1900 */
[----:B------:R-:W-:Y:S01]  /*05e0*/  IMAD.HI R6, R3, 0x10624dd3, RZ ;  /* 0x10624dd303067827 */ /* 0x000fe200078e02ff */
[----:B------:R-:W-:Y:S01]  /*05f0*/  LOP3.LUT R2, R2, 0xff, RZ, 0xc0, !PT ;  /* 0x000000ff02027812 */ /* 0x000fe200078ec0ff */
[----:B------:R-:W-:Y:S01]  /*0600*/  BSSY.RECONVERGENT B0, `(.L_x_3) ;  /* 0x0000034000007945 */ /* 0x000fe20003800200 */
[----:B------:R-:W0:Y:S02]  /*0610*/  S2R R8, SR_CgaCtaId ;  /* 0x0000000000087919 */ /* 0x000e240000008800 */
[----:B------:R-:W-:-:S04]  /*0620*/  SHF.R.U32.HI R7, RZ, 0x1f, R6 ;  /* 0x0000001fff077819 */ /* 0x000fc80000011606 */
[----:B------:R-:W-:-:S05]  /*0630*/  LEA.HI.SX32 R6, R6, R7, 0x18 ;  /* 0x0000000706067211 */ /* 0x000fca00078fc2ff */
[----:B------:R-:W-:Y:S01]  /*0640*/  IMAD R6, R6, -0xfa0, R3 ;  /* 0xfffff06006067824 */ /* 0x000fe200078e0203 */
[----:B------:R-:W-:-:S04]  /*0650*/  MOV R3, 0x400 ;  /* 0x0000040000037802 */ /* 0x000fc80000000f00 */
[----:B------:R-:W-:Y:S02]  /*0660*/  IABS R7, R6 ;  /* 0x0000000600077213 */ /* 0x000fe40000000000 */
[----:B0-----:R-:W-:-:S05]  /*0670*/  LEA R3, R8, R3, 0x18 ;  /* 0x0000000308037211 */ /* 0x001fca00078ec0ff */
[----:B------:R-:W-:-:S05]  /*0680*/  IMAD R8, R7, 0xc, R3 ;  /* 0x0000000c07087824 */ /* 0x000fca00078e0203 */
[----:B------:R-:W0:Y:S02]  /*0690*/  LDS.U8 R9, [R8+0x4] ;  /* 0x0000040008097984 */ /* 0x000e240000000000 */
[----:B0-----:R-:W-:Y:S01]  /*06a0*/  ISETP.NE.AND P0, PT, R9, R2, PT ;  /* 0x000000020900720c */ /* 0x001fe20003f05270 */
[----:B--2---:R-:W-:-:S05]  /*06b0*/  IMAD.HI R5, R4, 0x10624dd3, RZ ;  /* 0x10624dd304057827 */ /* 0x004fca00078e02ff */
[----:B------:R-:W-:-:S04]  /*06c0*/  SHF.R.U32.HI R6, RZ, 0x1f, R5 ;  /* 0x0000001fff067819 */ /* 0x000fc80000011605 */
[----:B------:R-:W-:-:S05]  /*06d0*/  LEA.HI.SX32 R5, R5, R6, 0x18 ;  /* 0x0000000605057211 */ /* 0x000fca00078fc2ff */
[----:B------:R-:W-:-:S05]  /*06e0*/  IMAD R5, R5, -0xfa0, R4 ;  /* 0xfffff06005057824 */ /* 0x000fca00078e0204 */
[----:B------:R-:W-:-:S04]  /*06f0*/  IABS R4, R5 ;  /* 0x0000000500047213 */ /* 0x000fc80000000000 */
[----:B------:R-:W-:Y:S01]  /*0700*/  LOP3.LUT R4, R4, R7, RZ, 0x3c, !PT ;  /* 0x0000000704047212 */ /* 0x000fe200078e3cff */
[----:B------:R-:W-:Y:S06]  /*0710*/  @!P0 BRA `(.L_x_4) ;  /* 0x0000000000888947 */ /* 0x000fec0003800000 */
        /* <DEDUP_REMOVED lines=34> */
.L_x_4:
[----:B------:R-:W-:Y:S05]  /*0940*/  BSYNC.RECONVERGENT B0 ;  /* 0x0000000000007941 */ /* 0x000fea0003800200 */
.L_x_3:
[----:B0-----:R-:W0:Y:S08]  /*0950*/  LDC.64 R4, c[0x0][0x388] ;  /* 0x0000e200ff047b82 */ /* 0x001e300000000a00 */
[----:B------:R-:W1:Y:S01]  /*0960*/  LDC.64 R6, c[0x0][0x398] ;  /* 0x0000e600ff067b82 */ /* 0x000e620000000a00 */
[----:B0-----:R-:W-:-:S06]  /*0970*/  IMAD.WIDE.U32 R4, R0, 0x4, R4 ;  /* 0x0000000400047825 */ /* 0x001fcc00078e0004 */
[----:B------:R-:W2:Y:S01]  /*0980*/  LDG.E R4, desc[UR4][R4.64] ;  /* 0x0000000404047981 */ /* 0x000ea2000c1e1900 */
[----:B-1----:R-:W-:-:S06]  /*0990*/  IMAD.WIDE.U32 R6, R0, 0x4, R6 ;  /* 0x0000000400067825 */ /* 0x002fcc00078e0006 */
[----:B------:R-:W3:Y:S01]  /*09a0*/  LDG.E R6, desc[UR4][R6.64] ;  /* 0x0000000406067981 */ /* 0x000ee2000c1e1900 */
[----:B------:R-:W-:Y:S01]  /*09b0*/  BSSY.RECONVERGENT B0, `(.L_x_5) ;  /* 0x0000032000007945 */ /* 0x000fe20003800200 */
[----:B--2---:R-:W-:-:S05]  /*09c0*/  IMAD.HI R8, R4, 0x10624dd3, RZ ;  /* 0x10624dd304087827 */ /* 0x004fca00078e02ff */
[----:B------:R-:W-:-:S04]  /*09d0*/  SHF.R.U32.HI R9, RZ, 0x1f, R8 ;  /* 0x0000001fff097819 */ /* 0x000fc80000011608 */
[----:B------:R-:W-:-:S05]  /*09e0*/  LEA.HI.SX32 R9, R8, R9, 0x18 ;  /* 0x0000000908097211 */ /* 0x000fca00078fc2ff */
[----:B------:R-:W-:Y:S02]  /*09f0*/  IMAD R9, R9, -0xfa0, R4 ;  /* 0xfffff06009097824 */ /* 0x000fe400078e0204 */
[----:B---3--:R-:W-:-:S03]  /*0a00*/  IMAD.HI R4, R6, 0x10624dd3, RZ ;  /* 0x10624dd306047827 */ /* 0x008fc600078e02ff */
[----:B------:R-:W-:Y:S02]  /*0a10*/  IABS R10, R9 ;  /* 0x00000009000a7213 */ /* 0x000fe40000000000 */
[----:B------:R-:W-:-:S03]  /*0a20*/  SHF.R.U32.HI R5, RZ, 0x1f, R4 ;  /* 0x0000001fff057819 */ /* 0x000fc60000011604 */
[----:B------:R-:W-:Y:S01]  /*0a30*/  IMAD R8, R10, 0xc, R3 ;  /* 0x0000000c0a087824 */ /* 0x000fe200078e0203 */
[----:B------:R-:W-:-:S04]  /*0a40*/  LEA.HI.SX32 R5, R4, R5, 0x18 ;  /* 0x0000000504057211 */ /* 0x000fc800078fc2ff */
[----:B------:R-:W0:Y:S01]  /*0a50*/  LDS.U8 R9, [R8+0x4] ;  /* 0x0000040008097984 */ /* 0x000e220000000000 */
[----:B------:R-:W-:-:S05]  /*0a60*/  IMAD R5, R5, -0xfa0, R6 ;  /* 0xfffff06005057824 */ /* 0x000fca00078e0206 */
[----:B------:R-:W-:-:S04]  /*0a70*/  IABS R5, R5 ;  /* 0x0000000500057213 */ /* 0x000fc80000000000 */
[----:B------:R-:W-:Y:S02]  /*0a80*/  LOP3.LUT R4, R5, R10, RZ, 0x3c, !PT ;  /* 0x0000000a05047212 */ /* 0x000fe400078e3cff */
        /* <DEDUP_REMOVED lines=36> */
.L_x_6:
[----:B------:R-:W-:Y:S05]  /*0cd0*/  BSYNC.RECONVERGENT B0 ;  /* 0x0000000000007941 */ /* 0x000fea0003800200 */
.L_x_5:
[----:B0-----:R-:W0:Y:S02]  /*0ce0*/  LDC.64 R2, c[0x0][0x3a0] ;  /* 0x0000e800ff027b82 */ /* 0x001e240000000a00 */
[----:B0-----:R-:W-:-:S05]  /*0cf0*/  IMAD.WIDE.U32 R2, R0, 0x4, R2 ;  /* 0x0000000400027825 */ /* 0x001fca00078e0002 */
[----:B------:R-:W-:Y:S01]  /*0d00*/  STG.E desc[UR4][R2.64], R0 ;  /* 0x0000000002007986 */ /* 0x000fe2000c101904 */
[----:B------:R-:W-:Y:S05]  /*0d10*/  EXIT ;  /* 0x000000000000794d */ /* 0x000fea0003800000 */
.L_x_7:
[----:B------:R-:W-:-:S00]  /*0d20*/  BRA `(.L_x_7) ;  /* 0xfffffffc00fc7947 */ /* 0x000fc0000383ffff */
[----:B------:R-:W-:-:S00]  /*0d30*/  NOP ;  /* 0x0000000000007918 */ /* 0x000fc00000000000 */
        /* <DEDUP_REMOVED lines=12> */
.L_x_10:


//--------------------- .text.parallelLookup      --------------------------
	.section	.text.parallelLookup,"ax",@progbits
	.align	128
        .global         parallelLookup
        .type           parallelLookup,@function
        .size           parallelLookup,(.L_x_11 - parallelLookup)
        .other          parallelLookup,@"STO_CUDA_ENTRY STV_DEFAULT"
parallelLookup:
.text.parallelLookup:
[----:B------:R-:W-:Y:S01]  /*0000*/  LDC R1, c[0x0][0x37c] ;  /* 0x0000df00ff017b82 */ /* 0x000fe20000000800 */
[----:B------:R-:W0:Y:S02]  /*0010*/  S2R R0, SR_TID.X ;  /* 0x0000000000007919 */ /* 0x000e240000002100 */
[----:B0-----:R-:W-:-:S13]  /*0020*/  ISETP.NE.AND P0, PT, R0, RZ, PT ;  /* 0x000000ff0000720c */ /* 0x001fda0003f05270 */
[----:B------:R-:W-:Y:S05]  /*0030*/  @P0 EXIT ;  /* 0x000000000000094d */ /* 0x000fea0003800000 */
[----:B------:R-:W0:Y:S01]  /*0040*/  S2UR UR5, SR_CgaCtaId ;  /* 0x00000000000579c3 */ /* 0x000e220000008800 */
[----:B------:R-:W1:Y:S01]  /*0050*/  LDCU.64 UR6, c[0x0][0x380] ;  /* 0x00007000ff0677ac */ /* 0x000e620008000a00 */
[----:B------:R-:W-:Y:S01]  /*0060*/  UMOV UR4, 0x400 ;  /* 0x0000040000047882 */ /* 0x000fe20000000000 */
[----:B------:R-:W2:Y:S01]  /*0070*/  LDCU.64 UR8, c[0x0][0x358] ;  /* 0x00006b00ff0877ac */ /* 0x000ea20008000a00 */
[----:B-1----:R-:W-:-:S04]  /*0080*/  UIADD3 UR6, UP0, UPT, UR6, 0x30, URZ ;  /* 0x0000003006067890 */ /* 0x002fc8000ff1e0ff */
[----:B------:R-:W-:Y:S02]  /*0090*/  UIADD3.X UR7, UPT, UPT, URZ, UR7, URZ, UP0, !UPT ;  /* 0x00000007ff077290 */ /* 0x000fe400087fe4ff */
[----:B0-----:R-:W-:Y:S01]  /*00a0*/  ULEA UR4, UR5, UR4, 0x18 ;  /* 0x0000000405047291 */ /* 0x001fe2000f8ec0ff */
[----:B------:R-:W-:-:S03]  /*00b0*/  IMAD.U32 R0, RZ, RZ, UR6 ;  /* 0x00000006ff007e24 */ /* 0x000fc6000f8e00ff */
[----:B------:R-:W-:Y:S01]  /*00c0*/  IMAD.U32 R3, RZ, RZ, UR7 ;  /* 0x00000007ff037e24 */ /* 0x000fe2000f8e00ff */
[----:B------:R-:W-:-:S03]  /*00d0*/  UIADD3 UR5, UPT, UPT, UR4, 0x30, URZ ;  /* 0x0000003004057890 */ /* 0x000fc6000fffe0ff */
[----:B--2---:R-:W-:-:S09]  /*00e0*/  UMOV UR4, URZ ;  /* 0x000000ff00047c82 */ /* 0x004fd20008000000 */
.L_x_8:
[----:B------:R-:W-:-:S05]  /*00f0*/  MOV R2, R0 ;  /* 0x0000000000027202 */ /* 0x000fca0000000f00 */
[----:B0-----:R-:W2:Y:S04]  /*0100*/  LDG.E.CONSTANT R4, desc[UR8][R2.64+-0x30] ;  /* 0xffffd00802047981 */ /* 0x001ea8000c1e9900 */
[----:B------:R-:W2:Y:S04]  /*0110*/  LDG.E.CONSTANT R5, desc[UR8][R2.64+-0x2c] ;  /* 0xffffd40802057981 */ /* 0x000ea8000c1e9900 */
[----:B------:R-:W2:Y:S04]  /*0120*/  LDG.E.CONSTANT R6, desc[UR8][R2.64+-0x28] ;  /* 0xffffd80802067981 */ /* 0x000ea8000c1e9900 */
[----:B------:R-:W2:Y:S04]  /*0130*/  LDG.E.CONSTANT R7, desc[UR8][R2.64+-0x24] ;  /* 0xffffdc0802077981 */ /* 0x000ea8000c1e9900 */
[----:B------:R-:W3:Y:S04]  /*0140*/  LDG.E.CONSTANT R8, desc[UR8][R2.64+-0x20] ;  /* 0xffffe00802087981 */ /* 0x000ee8000c1e9900 */
[----:B------:R-:W3:Y:S04]  /*0150*/  LDG.E.CONSTANT R9, desc[UR8][R2.64+-0x1c] ;  /* 0xffffe40802097981 */ /* 0x000ee8000c1e9900 */
[----:B------:R-:W3:Y:S04]  /*0160*/  LDG.E.CONSTANT R10, desc[UR8][R2.64+-0x18] ;  /* 0xffffe808020a7981 */ /* 0x000ee8000c1e9900 */
[----:B------:R-:W3:Y:S04]  /*0170*/  LDG.E.CONSTANT R11, desc[UR8][R2.64+-0x14] ;  /* 0xffffec08020b7981 */ /* 0x000ee8000c1e9900 */
[----:B------:R-:W4:Y:S04]  /*0180*/  LDG.E.CONSTANT R12, desc[UR8][R2.64+-0x10] ;  /* 0xfffff008020c7981 */ /* 0x000f28000c1e9900 */
[----:B------:R-:W4:Y:S04]  /*0190*/  LDG.E.CONSTANT R13, desc[UR8][R2.64+-0xc] ;  /* 0xfffff408020d7981 */ /* 0x000f28000c1e9900 */
[----:B------:R-:W4:Y:S04]  /*01a0*/  LDG.E.CONSTANT R14, desc[UR8][R2.64+-0x8] ;  /* 0xfffff808020e7981 */ /* 0x000f28000c1e9900 */
[----:B------:R-:W4:Y:S04]  /*01b0*/  LDG.E.CONSTANT R15, desc[UR8][R2.64+-0x4] ;  /* 0xfffffc08020f7981 */ /* 0x000f28000c1e9900 */
[----:B------:R-:W5:Y:S04]  /*01c0*/  LDG.E.CONSTANT R16, desc[UR8][R2.64] ;  /* 0x0000000802107981 */ /* 0x000f68000c1e9900 */
        /* <DEDUP_REMOVED lines=10> */
[----:B------:R0:W5:Y:S01]  /*0270*/  LDG.E.CONSTANT R27, desc[UR8][R2.64+0x2c] ;  /* 0x00002c08021b7981 */ /* 0x000162000c1e9900 */
[----:B------:R-:W-:Y:S01]  /*0280*/  UIADD3 UR4, UPT, UPT, UR4, 0x8, URZ ;  /* 0x0000000804047890 */ /* 0x000fe2000fffe0ff */
[----:B------:R-:W-:-:S03]  /*0290*/  IADD3 R0, P0, PT, R2, 0x60, RZ ;  /* 0x0000006002007810 */ /* 0x000fc60007f1e0ff */
[----:B------:R-:W-:Y:S02]  /*02a0*/  UISETP.NE.AND UP0, UPT, UR4, 0xfa0, UPT ;  /* 0x00000fa00400788c */ /* 0x000fe4000bf05270 */
[----:B0-----:R-:W-:Y:S01]  /*02b0*/  IMAD.X R3, RZ, RZ, R3, P0 ;  /* 0x000000ffff037224 */ /* 0x001fe200000e0603 */
[----:B--2---:R0:W-:Y:S04]  /*02c0*/  STS.128 [UR5+-0x30], R4 ;  /* 0xffffd004ff007988 */ /* 0x0041e80008000c05 */
[----:B---3--:R0:W-:Y:S04]  /*02d0*/  STS.128 [UR5+-0x20], R8 ;  /* 0xffffe008ff007988 */ /* 0x0081e80008000c05 */
[----:B----4-:R0:W-:Y:S04]  /*02e0*/  STS.128 [UR5+-0x10], R12 ;  /* 0xfffff00cff007988 */ /* 0x0101e80008000c05 */
[----:B-----5:R0:W-:Y:S04]  /*02f0*/  STS.128 [UR5], R16 ;  /* 0x00000010ff007988 */ /* 0x0201e80008000c05 */
[----:B------:R0:W-:Y:S04]  /*0300*/  STS.128 [UR5+0x10], R20 ;  /* 0x00001014ff007988 */ /* 0x0001e80008000c05 */
[----:B------:R0:W-:Y:S01]  /*0310*/  STS.128 [UR5+0x20], R24 ;  /* 0x00002018ff007988 */ /* 0x0001e20008000c05 */
[----:B------:R-:W-:Y:S01]  /*0320*/  UIADD3 UR5, UPT, UPT, UR5, 0x60, URZ ;  /* 0x0000006005057890 */ /* 0x000fe2000fffe0ff */
[----:B------:R-:W-:Y:S11]  /*0330*/  BRA.U UP0, `(.L_x_8) ;  /* 0xfffffffd006c7547 */ /* 0x000ff6000b83ffff */
[----:B------:R-:W-:Y:S05]  /*0340*/  EXIT ;  /* 0x000000000000794d */ /* 0x000fea0003800000 */
.L_x_9:
        /* <DEDUP_REMOVED lines=11> */
.L_x_11:


//--------------------- .nv.shared.parallelLookup1 --------------------------
	.section	.nv.shared.parallelLookup1,"aw",@nobits
	.sectionflags	@""
	.align	4
.nv.shared.parallelLookup1:
	.zero		49024


//--------------------- .nv.shared.reserved.0     --------------------------
	.section	.nv.shared.reserved.0,"aw",@nobits
	.weak		__nv_reservedSMEM_offset_0_alias
	.size		__nv_reservedSMEM_offset_0_alias, 0, 64
	.other		__nv_reservedSMEM_offset_0_alias,@"STO_CUDA_RESERVED_SHARED STV_DEFAULT"
__nv_reservedSMEM_offset_0_alias:
	.zero		0
	.zero		64


//--------------------- .nv.global                --------------------------
	.section	.nv.global,"aw",@nobits
	.align	4
.nv.global:
	.type		longestPrefix,@object
	.size		longestPrefix,(lp - longestPrefix)
longestPrefix:
	.zero		4
	.type		lp,@object
	.size		lp,(.L_1 - lp)
lp:
	.zero		132
.L_1:


//--------------------- .nv.shared.parallelLookup --------------------------
	.section	.nv.shared.parallelLookup,"aw",@nobits
	.sectionflags	@""
	.align	4
.nv.shared.parallelLookup:
	.zero		49024


//--------------------- .nv.constant0.parallelLookup1 --------------------------
	.section	.nv.constant0.parallelLookup1,"a",@progbits
	.sectionflags	@""
	.align	4
.nv.constant0.parallelLookup1:
	.zero		936


//--------------------- .nv.constant0.parallelLookup --------------------------
	.section	.nv.constant0.parallelLookup,"a",@progbits
	.sectionflags	@""
	.align	4
.nv.constant0.parallelLookup:
	.zero		904


//--------------------- SYMBOLS --------------------------

	.type		.nv.reservedSmem.offset0,@object
	.size		.nv.reservedSmem.offset0,0x4
	.type		.nv.reservedSmem.cap,@object
	.size		.nv.reservedSmem.cap,0x4
